//
// Generated by NVIDIA NVVM Compiler
//
// Compiler Build ID: CL-36424714
// Cuda compilation tools, release 13.0, V13.0.88
// Based on NVVM 20.0.0
//

.version 9.0
.target sm_100
.address_size 64

	// .globl	_Z25scaled_dot_product_kernelPKfS0_Pfiii
// _ZZ25scaled_dot_product_kernelPKfS0_PfiiiE4ds_Q has been demoted
// _ZZ25scaled_dot_product_kernelPKfS0_PfiiiE4ds_K has been demoted

.visible .entry _Z25scaled_dot_product_kernelPKfS0_Pfiii(
	.param .u64 .ptr .align 1 _Z25scaled_dot_product_kernelPKfS0_Pfiii_param_0,
	.param .u64 .ptr .align 1 _Z25scaled_dot_product_kernelPKfS0_Pfiii_param_1,
	.param .u64 .ptr .align 1 _Z25scaled_dot_product_kernelPKfS0_Pfiii_param_2,
	.param .u32 _Z25scaled_dot_product_kernelPKfS0_Pfiii_param_3,
	.param .u32 _Z25scaled_dot_product_kernelPKfS0_Pfiii_param_4,
	.param .u32 _Z25scaled_dot_product_kernelPKfS0_Pfiii_param_5
)
{
	.reg .pred 	%p<26>;
	.reg .b32 	%r<61>;
	.reg .b32 	%f<184>;
	.reg .b64 	%rd<21>;
	// demoted variable
	.shared .align 4 .b8 _ZZ25scaled_dot_product_kernelPKfS0_PfiiiE4ds_Q[1024];
	// demoted variable
	.shared .align 4 .b8 _ZZ25scaled_dot_product_kernelPKfS0_PfiiiE4ds_K[1024];
	ld.param.u64 	%rd4, [_Z25scaled_dot_product_kernelPKfS0_Pfiii_param_0];
	ld.param.u64 	%rd5, [_Z25scaled_dot_product_kernelPKfS0_Pfiii_param_1];
	ld.param.u64 	%rd3, [_Z25scaled_dot_product_kernelPKfS0_Pfiii_param_2];
	ld.param.u32 	%r29, [_Z25scaled_dot_product_kernelPKfS0_Pfiii_param_3];
	ld.param.u32 	%r30, [_Z25scaled_dot_product_kernelPKfS0_Pfiii_param_4];
	ld.param.u32 	%r31, [_Z25scaled_dot_product_kernelPKfS0_Pfiii_param_5];
	cvta.to.global.u64 	%rd1, %rd5;
	cvta.to.global.u64 	%rd2, %rd4;
	mov.u32 	%r32, %ctaid.y;
	shl.b32 	%r33, %r32, 4;
	mov.u32 	%r1, %tid.y;
	add.s32 	%r2, %r33, %r1;
	mov.u32 	%r34, %ctaid.x;
	shl.b32 	%r35, %r34, 4;
	mov.u32 	%r3, %tid.x;
	add.s32 	%r4, %r35, %r3;
	setp.lt.s32 	%p1, %r31, 1;
	mov.f32 	%f183, 0f00000000;
	@%p1 bra 	$L__BB0_19;
	add.s32 	%r5, %r31, 15;
	shl.b32 	%r37, %r1, 6;
	mov.u32 	%r38, _ZZ25scaled_dot_product_kernelPKfS0_PfiiiE4ds_Q;
	add.s32 	%r6, %r38, %r37;
	shl.b32 	%r39, %r3, 2;
	add.s32 	%r7, %r6, %r39;
	mul.lo.s32 	%r8, %r31, %r2;
	mov.u32 	%r40, _ZZ25scaled_dot_product_kernelPKfS0_PfiiiE4ds_K;
	add.s32 	%r11, %r40, %r39;
	add.s32 	%r9, %r11, %r37;
	mul.lo.s32 	%r10, %r31, %r4;
	setp.lt.u32 	%p2, %r31, 17;
	mov.f32 	%f183, 0f00000000;
	mov.b32 	%r60, 0;
	@%p2 bra 	$L__BB0_13;
	shr.u32 	%r41, %r5, 4;
	and.b32  	%r42, %r41, 134217726;
	neg.s32 	%r59, %r42;
	add.s32 	%r43, %r1, %r10;
	add.s32 	%r58, %r43, 16;
	add.s32 	%r44, %r3, %r8;
	add.s32 	%r56, %r44, 16;
	mov.f32 	%f183, 0f00000000;
	mov.u32 	%r55, %r3;
	mov.u32 	%r57, %r1;
$L__BB0_3:
	setp.ge.s32 	%p3, %r2, %r29;
	setp.ge.u32 	%p4, %r55, %r31;
	mov.f32 	%f175, 0f00000000;
	or.pred  	%p5, %p3, %p4;
	@%p5 bra 	$L__BB0_5;
	add.s32 	%r45, %r56, -16;
	mul.wide.u32 	%rd6, %r45, 4;
	add.s64 	%rd7, %rd2, %rd6;
	ld.global.f32 	%f175, [%rd7];
$L__BB0_5:
	setp.ge.s32 	%p6, %r4, %r30;
	st.shared.f32 	[%r7], %f175;
	setp.ge.u32 	%p7, %r57, %r31;
	mov.f32 	%f176, 0f00000000;
	or.pred  	%p8, %p6, %p7;
	@%p8 bra 	$L__BB0_7;
	add.s32 	%r46, %r58, -16;
	mul.wide.u32 	%rd8, %r46, 4;
	add.s64 	%rd9, %rd1, %rd8;
	ld.global.f32 	%f176, [%rd9];
$L__BB0_7:
	st.shared.f32 	[%r9], %f176;
	bar.sync 	0;
	ld.shared.f32 	%f27, [%r6];
	ld.shared.f32 	%f28, [%r11];
	fma.rn.f32 	%f29, %f27, %f28, %f183;
	ld.shared.f32 	%f30, [%r6+4];
	ld.shared.f32 	%f31, [%r11+64];
	fma.rn.f32 	%f32, %f30, %f31, %f29;
	ld.shared.f32 	%f33, [%r6+8];
	ld.shared.f32 	%f34, [%r11+128];
	fma.rn.f32 	%f35, %f33, %f34, %f32;
	ld.shared.f32 	%f36, [%r6+12];
	ld.shared.f32 	%f37, [%r11+192];
	fma.rn.f32 	%f38, %f36, %f37, %f35;
	ld.shared.f32 	%f39, [%r6+16];
	ld.shared.f32 	%f40, [%r11+256];
	fma.rn.f32 	%f41, %f39, %f40, %f38;
	ld.shared.f32 	%f42, [%r6+20];
	ld.shared.f32 	%f43, [%r11+320];
	fma.rn.f32 	%f44, %f42, %f43, %f41;
	ld.shared.f32 	%f45, [%r6+24];
	ld.shared.f32 	%f46, [%r11+384];
	fma.rn.f32 	%f47, %f45, %f46, %f44;
	ld.shared.f32 	%f48, [%r6+28];
	ld.shared.f32 	%f49, [%r11+448];
	fma.rn.f32 	%f50, %f48, %f49, %f47;
	ld.shared.f32 	%f51, [%r6+32];
	ld.shared.f32 	%f52, [%r11+512];
	fma.rn.f32 	%f53, %f51, %f52, %f50;
	ld.shared.f32 	%f54, [%r6+36];
	ld.shared.f32 	%f55, [%r11+576];
	fma.rn.f32 	%f56, %f54, %f55, %f53;
	ld.shared.f32 	%f57, [%r6+40];
	ld.shared.f32 	%f58, [%r11+640];
	fma.rn.f32 	%f59, %f57, %f58, %f56;
	ld.shared.f32 	%f60, [%r6+44];
	ld.shared.f32 	%f61, [%r11+704];
	fma.rn.f32 	%f62, %f60, %f61, %f59;
	ld.shared.f32 	%f63, [%r6+48];
	ld.shared.f32 	%f64, [%r11+768];
	fma.rn.f32 	%f65, %f63, %f64, %f62;
	ld.shared.f32 	%f66, [%r6+52];
	ld.shared.f32 	%f67, [%r11+832];
	fma.rn.f32 	%f68, %f66, %f67, %f65;
	ld.shared.f32 	%f69, [%r6+56];
	ld.shared.f32 	%f70, [%r11+896];
	fma.rn.f32 	%f71, %f69, %f70, %f68;
	ld.shared.f32 	%f72, [%r6+60];
	ld.shared.f32 	%f73, [%r11+960];
	fma.rn.f32 	%f6, %f72, %f73, %f71;
	bar.sync 	0;
	add.s32 	%r47, %r55, 16;
	setp.ge.u32 	%p10, %r47, %r31;
	mov.f32 	%f177, 0f00000000;
	or.pred  	%p11, %p3, %p10;
	@%p11 bra 	$L__BB0_9;
	mul.wide.u32 	%rd10, %r56, 4;
	add.s64 	%rd11, %rd2, %rd10;
	ld.global.f32 	%f177, [%rd11];
$L__BB0_9:
	st.shared.f32 	[%r7], %f177;
	add.s32 	%r48, %r57, 16;
	setp.ge.u32 	%p13, %r48, %r31;
	mov.f32 	%f178, 0f00000000;
	or.pred  	%p14, %p6, %p13;
	@%p14 bra 	$L__BB0_11;
	mul.wide.u32 	%rd12, %r58, 4;
	add.s64 	%rd13, %rd1, %rd12;
	ld.global.f32 	%f178, [%rd13];
$L__BB0_11:
	st.shared.f32 	[%r9], %f178;
	bar.sync 	0;
	ld.shared.f32 	%f75, [%r6];
	ld.shared.f32 	%f76, [%r11];
	fma.rn.f32 	%f77, %f75, %f76, %f6;
	ld.shared.f32 	%f78, [%r6+4];
	ld.shared.f32 	%f79, [%r11+64];
	fma.rn.f32 	%f80, %f78, %f79, %f77;
	ld.shared.f32 	%f81, [%r6+8];
	ld.shared.f32 	%f82, [%r11+128];
	fma.rn.f32 	%f83, %f81, %f82, %f80;
	ld.shared.f32 	%f84, [%r6+12];
	ld.shared.f32 	%f85, [%r11+192];
	fma.rn.f32 	%f86, %f84, %f85, %f83;
	ld.shared.f32 	%f87, [%r6+16];
	ld.shared.f32 	%f88, [%r11+256];
	fma.rn.f32 	%f89, %f87, %f88, %f86;
	ld.shared.f32 	%f90, [%r6+20];
	ld.shared.f32 	%f91, [%r11+320];
	fma.rn.f32 	%f92, %f90, %f91, %f89;
	ld.shared.f32 	%f93, [%r6+24];
	ld.shared.f32 	%f94, [%r11+384];
	fma.rn.f32 	%f95, %f93, %f94, %f92;
	ld.shared.f32 	%f96, [%r6+28];
	ld.shared.f32 	%f97, [%r11+448];
	fma.rn.f32 	%f98, %f96, %f97, %f95;
	ld.shared.f32 	%f99, [%r6+32];
	ld.shared.f32 	%f100, [%r11+512];
	fma.rn.f32 	%f101, %f99, %f100, %f98;
	ld.shared.f32 	%f102, [%r6+36];
	ld.shared.f32 	%f103, [%r11+576];
	fma.rn.f32 	%f104, %f102, %f103, %f101;
	ld.shared.f32 	%f105, [%r6+40];
	ld.shared.f32 	%f106, [%r11+640];
	fma.rn.f32 	%f107, %f105, %f106, %f104;
	ld.shared.f32 	%f108, [%r6+44];
	ld.shared.f32 	%f109, [%r11+704];
	fma.rn.f32 	%f110, %f108, %f109, %f107;
	ld.shared.f32 	%f111, [%r6+48];
	ld.shared.f32 	%f112, [%r11+768];
	fma.rn.f32 	%f113, %f111, %f112, %f110;
	ld.shared.f32 	%f114, [%r6+52];
	ld.shared.f32 	%f115, [%r11+832];
	fma.rn.f32 	%f116, %f114, %f115, %f113;
	ld.shared.f32 	%f117, [%r6+56];
	ld.shared.f32 	%f118, [%r11+896];
	fma.rn.f32 	%f119, %f117, %f118, %f116;
	ld.shared.f32 	%f120, [%r6+60];
	ld.shared.f32 	%f121, [%r11+960];
	fma.rn.f32 	%f183, %f120, %f121, %f119;
	bar.sync 	0;
	add.s32 	%r59, %r59, 2;
	add.s32 	%r58, %r58, 32;
	add.s32 	%r57, %r57, 32;
	add.s32 	%r56, %r56, 32;
	add.s32 	%r55, %r55, 32;
	setp.ne.s32 	%p15, %r59, 0;
	@%p15 bra 	$L__BB0_3;
	and.b32  	%r60, %r5, 2147483616;
$L__BB0_13:
	and.b32  	%r49, %r5, 16;
	setp.eq.s32 	%p16, %r49, 0;
	@%p16 bra 	$L__BB0_19;
	setp.ge.s32 	%p17, %r2, %r29;
	add.s32 	%r50, %r60, %r3;
	setp.ge.u32 	%p18, %r50, %r31;
	mov.f32 	%f181, 0f00000000;
	or.pred  	%p19, %p17, %p18;
	@%p19 bra 	$L__BB0_16;
	add.s32 	%r51, %r50, %r8;
	mul.wide.u32 	%rd14, %r51, 4;
	add.s64 	%rd15, %rd2, %rd14;
	ld.global.f32 	%f181, [%rd15];
$L__BB0_16:
	setp.ge.s32 	%p20, %r4, %r30;
	st.shared.f32 	[%r7], %f181;
	add.s32 	%r52, %r60, %r1;
	setp.ge.u32 	%p21, %r52, %r31;
	mov.f32 	%f182, 0f00000000;
	or.pred  	%p22, %p20, %p21;
	@%p22 bra 	$L__BB0_18;
	add.s32 	%r53, %r52, %r10;
	mul.wide.u32 	%rd16, %r53, 4;
	add.s64 	%rd17, %rd1, %rd16;
	ld.global.f32 	%f182, [%rd17];
$L__BB0_18:
	st.shared.f32 	[%r9], %f182;
	bar.sync 	0;
	ld.shared.f32 	%f124, [%r6];
	ld.shared.f32 	%f125, [%r11];
	fma.rn.f32 	%f126, %f124, %f125, %f183;
	ld.shared.f32 	%f127, [%r6+4];
	ld.shared.f32 	%f128, [%r11+64];
	fma.rn.f32 	%f129, %f127, %f128, %f126;
	ld.shared.f32 	%f130, [%r6+8];
	ld.shared.f32 	%f131, [%r11+128];
	fma.rn.f32 	%f132, %f130, %f131, %f129;
	ld.shared.f32 	%f133, [%r6+12];
	ld.shared.f32 	%f134, [%r11+192];
	fma.rn.f32 	%f135, %f133, %f134, %f132;
	ld.shared.f32 	%f136, [%r6+16];
	ld.shared.f32 	%f137, [%r11+256];
	fma.rn.f32 	%f138, %f136, %f137, %f135;
	ld.shared.f32 	%f139, [%r6+20];
	ld.shared.f32 	%f140, [%r11+320];
	fma.rn.f32 	%f141, %f139, %f140, %f138;
	ld.shared.f32 	%f142, [%r6+24];
	ld.shared.f32 	%f143, [%r11+384];
	fma.rn.f32 	%f144, %f142, %f143, %f141;
	ld.shared.f32 	%f145, [%r6+28];
	ld.shared.f32 	%f146, [%r11+448];
	fma.rn.f32 	%f147, %f145, %f146, %f144;
	ld.shared.f32 	%f148, [%r6+32];
	ld.shared.f32 	%f149, [%r11+512];
	fma.rn.f32 	%f150, %f148, %f149, %f147;
	ld.shared.f32 	%f151, [%r6+36];
	ld.shared.f32 	%f152, [%r11+576];
	fma.rn.f32 	%f153, %f151, %f152, %f150;
	ld.shared.f32 	%f154, [%r6+40];
	ld.shared.f32 	%f155, [%r11+640];
	fma.rn.f32 	%f156, %f154, %f155, %f153;
	ld.shared.f32 	%f157, [%r6+44];
	ld.shared.f32 	%f158, [%r11+704];
	fma.rn.f32 	%f159, %f157, %f158, %f156;
	ld.shared.f32 	%f160, [%r6+48];
	ld.shared.f32 	%f161, [%r11+768];
	fma.rn.f32 	%f162, %f160, %f161, %f159;
	ld.shared.f32 	%f163, [%r6+52];
	ld.shared.f32 	%f164, [%r11+832];
	fma.rn.f32 	%f165, %f163, %f164, %f162;
	ld.shared.f32 	%f166, [%r6+56];
	ld.shared.f32 	%f167, [%r11+896];
	fma.rn.f32 	%f168, %f166, %f167, %f165;
	ld.shared.f32 	%f169, [%r6+60];
	ld.shared.f32 	%f170, [%r11+960];
	fma.rn.f32 	%f183, %f169, %f170, %f168;
	bar.sync 	0;
$L__BB0_19:
	setp.ge.s32 	%p23, %r2, %r29;
	setp.ge.s32 	%p24, %r4, %r30;
	or.pred  	%p25, %p23, %p24;
	@%p25 bra 	$L__BB0_21;
	cvt.rn.f32.s32 	%f171, %r31;
	sqrt.rn.f32 	%f172, %f171;
	div.rn.f32 	%f173, %f183, %f172;
	mad.lo.s32 	%r54, %r30, %r2, %r4;
	cvta.to.global.u64 	%rd18, %rd3;
	mul.wide.s32 	%rd19, %r54, 4;
	add.s64 	%rd20, %rd18, %rd19;
	st.global.f32 	[%rd20], %f173;
$L__BB0_21:
	ret;

}


// ===== COMPILED SASS (sm_100) =====

	.target	sm_100

	.elftype	@"ET_EXEC"


//--------------------- .note.nv.tkinfo           --------------------------
	.section	.note.nv.tkinfo,"",@"SHT_NOTE"
	.sectionflags	@"SHF_NOTE_NV_TKINFO"
	.tkinfo
        /*0018*/ 	.word	0x00000002
        /*0030*/ 	.string	""
        /*0030*/ 	.string	"ptxas"
        /*0030*/ 	.string	"Cuda compilation tools, release 13.0, V13.0.88"
        /*0030*/ 	.string	"Build cuda_13.0.r13.0/compiler.36424714_0"
        /*0030*/ 	.string	"-arch sm_100 -m 64 "



//--------------------- .note.nv.cuinfo           --------------------------
	.section	.note.nv.cuinfo,"",@"SHT_NOTE"
	.sectionflags	@"SHF_NOTE_NV_CUINFO"
        /*0018*/ 	.short	0x0002
        /*001a*/ 	.short	0x0064
        /*001c*/ 	.short	0x0082
	.zero		2


//--------------------- .nv.info                  --------------------------
	.section	.nv.info,"",@"SHT_CUDA_INFO"
	.align	4


	//----- nvinfo : EIATTR_REGCOUNT
	.align		4
        /*0000*/ 	.byte	0x04, 0x2f
        /*0002*/ 	.short	(.L_1 - .L_0)
	.align		4
.L_0:
        /*0004*/ 	.word	index@(_Z25scaled_dot_product_kernelPKfS0_Pfiii)
        /*0008*/ 	.word	0x00000020


	//----- nvinfo : EIATTR_FRAME_SIZE
	.align		4
.L_1:
        /*000c*/ 	.byte	0x04, 0x11
        /*000e*/ 	.short	(.L_3 - .L_2)
	.align		4
.L_2:
        /*0010*/ 	.word	index@($__internal_1_$__cuda_sm3x_div_rn_noftz_f32_slowpath)
        /*0014*/ 	.word	0x00000000


	//----- nvinfo : EIATTR_FRAME_SIZE
	.align		4
.L_3:
        /*0018*/ 	.byte	0x04, 0x11
        /*001a*/ 	.short	(.L_5 - .L_4)
	.align		4
.L_4:
        /*001c*/ 	.word	index@($__internal_0_$__cuda_sm20_sqrt_rn_f32_slowpath)
        /*0020*/ 	.word	0x00000000


	//----- nvinfo : EIATTR_FRAME_SIZE
	.align		4
.L_5:
        /*0024*/ 	.byte	0x04, 0x11
        /*0026*/ 	.short	(.L_7 - .L_6)
	.align		4
.L_6:
        /*0028*/ 	.word	index@(_Z25scaled_dot_product_kernelPKfS0_Pfiii)
        /*002c*/ 	.word	0x00000000


	//----- nvinfo : EIATTR_MIN_STACK_SIZE
	.align		4
.L_7:
        /*0030*/ 	.byte	0x04, 0x12
        /*0032*/ 	.short	(.L_9 - .L_8)
	.align		4
.L_8:
        /*0034*/ 	.word	index@(_Z25scaled_dot_product_kernelPKfS0_Pfiii)
        /*0038*/ 	.word	0x00000000
.L_9:


//--------------------- .nv.compat                --------------------------
	.section	.nv.compat,"",@"SHT_CUDA_COMPAT_INFO"
	.align	4
        /*0000*/ 	.byte	0x02, 0x09, 0x00, 0x00, 0x02, 0x02, 0x01, 0x00, 0x02, 0x05, 0x05, 0x00, 0x03, 0x07, 0x01, 0x01
        /*0010*/ 	.byte	0x02, 0x03, 0x00, 0x00, 0x02, 0x06, 0x01, 0x00, 0x04, 0x0b, 0x08, 0x00, 0x01, 0x00, 0x00, 0x00
        /*0020*/ 	.byte	0x00, 0x00, 0x00, 0x00


//--------------------- .nv.info._Z25scaled_dot_product_kernelPKfS0_Pfiii --------------------------
	.section	.nv.info._Z25scaled_dot_product_kernelPKfS0_Pfiii,"",@"SHT_CUDA_INFO"
	.sectionflags	@""
	.align	4


	//----- nvinfo : EIATTR_CUDA_API_VERSION
	.align		4
        /*0000*/ 	.byte	0x04, 0x37
        /*0002*/ 	.short	(.L_11 - .L_10)
.L_10:
        /*0004*/ 	.word	0x00000082


	//----- nvinfo : EIATTR_KPARAM_INFO
	.align		4
.L_11:
        /*0008*/ 	.byte	0x04, 0x17
        /*000a*/ 	.short	(.L_13 - .L_12)
.L_12:
        /*000c*/ 	.word	0x00000000
        /*0010*/ 	.short	0x0005
        /*0012*/ 	.short	0x0020
        /*0014*/ 	.byte	0x00, 0xf0, 0x11, 0x00


	//----- nvinfo : EIATTR_KPARAM_INFO
	.align		4
.L_13:
        /*0018*/ 	.byte	0x04, 0x17
        /*001a*/ 	.short	(.L_15 - .L_14)
.L_14:
        /*001c*/ 	.word	0x00000000
        /*0020*/ 	.short	0x0004
        /*0022*/ 	.short	0x001c
        /*0024*/ 	.byte	0x00, 0xf0, 0x11, 0x00


	//----- nvinfo : EIATTR_KPARAM_INFO
	.align		4
.L_15:
        /*0028*/ 	.byte	0x04, 0x17
        /*002a*/ 	.short	(.L_17 - .L_16)
.L_16:
        /*002c*/ 	.word	0x00000000
        /*0030*/ 	.short	0x0003
        /*0032*/ 	.short	0x0018
        /*0034*/ 	.byte	0x00, 0xf0, 0x11, 0x00


	//----- nvinfo : EIATTR_KPARAM_INFO
	.align		4
.L_17:
        /*0038*/ 	.byte	0x04, 0x17
        /*003a*/ 	.short	(.L_19 - .L_18)
.L_18:
        /*003c*/ 	.word	0x00000000
        /*0040*/ 	.short	0x0002
        /*0042*/ 	.short	0x0010
        /*0044*/ 	.byte	0x00, 0xf5, 0x21, 0x00


	//----- nvinfo : EIATTR_KPARAM_INFO
	.align		4
.L_19:
        /*0048*/ 	.byte	0x04, 0x17
        /*004a*/ 	.short	(.L_21 - .L_20)
.L_20:
        /*004c*/ 	.word	0x00000000
        /*0050*/ 	.short	0x0001
        /*0052*/ 	.short	0x0008
        /*0054*/ 	.byte	0x00, 0xf5, 0x21, 0x00


	//----- nvinfo : EIATTR_KPARAM_INFO
	.align		4
.L_21:
        /*0058*/ 	.byte	0x04, 0x17
        /*005a*/ 	.short	(.L_23 - .L_22)
.L_22:
        /*005c*/ 	.word	0x00000000
        /*0060*/ 	.short	0x0000
        /*0062*/ 	.short	0x0000
        /*0064*/ 	.byte	0x00, 0xf5, 0x21, 0x00


	//----- nvinfo : EIATTR_SPARSE_MMA_MASK
	.align		4
.L_23:
        /*0068*/ 	.byte	0x03, 0x50
        /*006a*/ 	.short	0x0000


	//----- nvinfo : EIATTR_MAXREG_COUNT
	.align		4
        /*006c*/ 	.byte	0x03, 0x1b
        /*006e*/ 	.short	0x00ff


	//----- nvinfo : EIATTR_NUM_BARRIERS
	.align		4
        /*0070*/ 	.byte	0x02, 0x4c
        /*0072*/ 	.byte	0x01
	.zero		1


	//----- nvinfo : EIATTR_MERCURY_ISA_VERSION
	.align		4
        /*0074*/ 	.byte	0x03, 0x5f
        /*0076*/ 	.short	0x0101


	//----- nvinfo : EIATTR_VRC_CTA_INIT_COUNT
	.align		4
        /*0078*/ 	.byte	0x02, 0x4a
	.zero		1
	.zero		1


	//----- nvinfo : EIATTR_EXIT_INSTR_OFFSETS
	.align		4
        /*007c*/ 	.byte	0x04, 0x1c
        /*007e*/ 	.short	(.L_25 - .L_24)


	//   ....[0]....
.L_24:
        /*0080*/ 	.word	0x00000d70


	//   ....[1]....
        /*0084*/ 	.word	0x00000f80


	//----- nvinfo : EIATTR_CRS_STACK_SIZE
	.align		4
.L_25:
        /*0088*/ 	.byte	0x04, 0x1e
        /*008a*/ 	.short	(.L_27 - .L_26)
.L_26:
        /*008c*/ 	.word	0x00000000


	//----- nvinfo : EIATTR_CBANK_PARAM_SIZE
	.align		4
.L_27:
        /*0090*/ 	.byte	0x03, 0x19
        /*0092*/ 	.short	0x0024


	//----- nvinfo : EIATTR_PARAM_CBANK
	.align		4
        /*0094*/ 	.byte	0x04, 0x0a
        /*0096*/ 	.short	(.L_29 - .L_28)
	.align		4
.L_28:
        /*0098*/ 	.word	index@(.nv.constant0._Z25scaled_dot_product_kernelPKfS0_Pfiii)
        /*009c*/ 	.short	0x0380
        /*009e*/ 	.short	0x0024


	//----- nvinfo : EIATTR_SW_WAR
	.align		4
.L_29:
        /*00a0*/ 	.byte	0x04, 0x36
        /*00a2*/ 	.short	(.L_31 - .L_30)
.L_30:
        /*00a4*/ 	.word	0x00000008
.L_31:


//--------------------- .nv.callgraph             --------------------------
	.section	.nv.callgraph,"",@"SHT_CUDA_CALLGRAPH"
	.align	4
	.sectionentsize	8
	.align		4
        /*0000*/ 	.word	0x00000000
	.align		4
        /*0004*/ 	.word	0xffffffff
	.align		4
        /*0008*/ 	.word	0x00000000
	.align		4
        /*000c*/ 	.word	0xfffffffe
	.align		4
        /*0010*/ 	.word	0x00000000
	.align		4
        /*0014*/ 	.word	0xfffffffd
	.align		4
        /*0018*/ 	.word	0x00000000
	.align		4
        /*001c*/ 	.word	0xfffffffc


//--------------------- .text._Z25scaled_dot_product_kernelPKfS0_Pfiii --------------------------
	.section	.text._Z25scaled_dot_product_kernelPKfS0_Pfiii,"ax",@progbits
	.align	128
        .global         _Z25scaled_dot_product_kernelPKfS0_Pfiii
        .type           _Z25scaled_dot_product_kernelPKfS0_Pfiii,@function
        .size           _Z25scaled_dot_product_kernelPKfS0_Pfiii,(.L_x_21 - _Z25scaled_dot_product_kernelPKfS0_Pfiii)
        .other          _Z25scaled_dot_product_kernelPKfS0_Pfiii,@"STO_CUDA_ENTRY STV_DEFAULT"
_Z25scaled_dot_product_kernelPKfS0_Pfiii:
.text._Z25scaled_dot_product_kernelPKfS0_Pfiii:
[----:B------:R-:W-:Y:S01]  /*0000*/  LDC R1, c[0x0][0x37c] ;  /* 0x0000df00ff017b82 */ /* 0x000fe20000000800 */
[----:B------:R-:W0:Y:S01]  /*0010*/  S2R R3, SR_CTAID.Y ;  /* 0x0000000000037919 */ /* 0x000e220000002600 */
[----:B------:R-:W1:Y:S01]  /*0020*/  LDCU UR7, c[0x0][0x3a0] ;  /* 0x00007400ff0777ac */ /* 0x000e620008000800 */
[----:B------:R-:W-:Y:S01]  /*0030*/  HFMA2 R21, -RZ, RZ, 0, 0 ;  /* 0x00000000ff157431 */ /* 0x000fe200000001ff */
[----:B------:R-:W0:Y:S01]  /*0040*/  S2R R12, SR_TID.Y ;  /* 0x00000000000c7919 */ /* 0x000e220000002200 */
[----:B------:R-:W2:Y:S01]  /*0050*/  LDCU.64 UR8, c[0x0][0x358] ;  /* 0x00006b00ff0877ac */ /* 0x000ea20008000a00 */
[----:B------:R-:W3:Y:S01]  /*0060*/  S2R R2, SR_CTAID.X ;  /* 0x0000000000027919 */ /* 0x000ee20000002500 */
[----:B------:R-:W3:Y:S01]  /*0070*/  S2R R13, SR_TID.X ;  /* 0x00000000000d7919 */ /* 0x000ee20000002100 */
[----:B-1----:R-:W-:Y:S01]  /*0080*/  UISETP.GE.AND UP0, UPT, UR7, 0x1, UPT ;  /* 0x000000010700788c */ /* 0x002fe2000bf06270 */
[----:B0-----:R-:W-:Y:S01]  /*0090*/  LEA R0, R3, R12, 0x4 ;  /* 0x0000000c03007211 */ /* 0x001fe200078e20ff */
[----:B---3--:R-:W-:-:S07]  /*00a0*/  IMAD R3, R2, 0x10, R13 ;  /* 0x0000001002037824 */ /* 0x008fce00078e020d */
[----:B--2---:R-:W-:Y:S05]  /*00b0*/  BRA.U !UP0, `(.L_x_0) ;  /* 0x0000000d08207547 */ /* 0x004fea000b800000 */
[----:B------:R-:W0:Y:S01]  /*00c0*/  S2UR UR6, SR_CgaCtaId ;  /* 0x00000000000679c3 */ /* 0x000e220000008800 */
[----:B------:R-:W-:Y:S01]  /*00d0*/  UMOV UR4, 0x400 ;  /* 0x0000040000047882 */ /* 0x000fe20000000000 */
[----:B------:R-:W-:Y:S01]  /*00e0*/  UISETP.GE.U32.AND UP0, UPT, UR7, 0x11, UPT ;  /* 0x000000110700788c */ /* 0x000fe2000bf06070 */
[----:B------:R-:W-:Y:S01]  /*00f0*/  MOV R21, RZ ;  /* 0x000000ff00157202 */ /* 0x000fe20000000f00 */
[----:B------:R-:W-:-:S04]  /*0100*/  UIADD3 UR5, UPT, UPT, UR4, 0x400, URZ ;  /* 0x0000040004057890 */ /* 0x000fc8000fffe0ff */
[----:B0-----:R-:W-:Y:S02]  /*0110*/  ULEA UR5, UR6, UR5, 0x18 ;  /* 0x0000000506057291 */ /* 0x001fe4000f8ec0ff */
[----:B------:R-:W-:Y:S02]  /*0120*/  ULEA UR4, UR6, UR4, 0x18 ;  /* 0x0000000406047291 */ /* 0x000fe4000f8ec0ff */
[----:B------:R-:W-:Y:S02]  /*0130*/  UIADD3 UR6, UPT, UPT, UR7, 0xf, URZ ;  /* 0x0000000f07067890 */ /* 0x000fe4000fffe0ff */
[C---:B------:R-:W-:Y:S02]  /*0140*/  LEA R16, R13.reuse, UR5, 0x2 ;  /* 0x000000050d107c11 */ /* 0x040fe4000f8e10ff */
[C---:B------:R-:W-:Y:S01]  /*0150*/  LEA R2, R12.reuse, UR4, 0x6 ;  /* 0x000000040c027c11 */ /* 0x040fe2000f8e30ff */
[----:B------:R-:W-:Y:S02]  /*0160*/  UMOV UR4, URZ ;  /* 0x000000ff00047c82 */ /* 0x000fe40008000000 */
[----:B------:R-:W-:Y:S01]  /*0170*/  IMAD R19, R12, 0x40, R16 ;  /* 0x000000400c137824 */ /* 0x000fe200078e0210 */
[----:B------:R-:W-:Y:S01]  /*0180*/  LEA R20, R13, R2, 0x2 ;  /* 0x000000020d147211 */ /* 0x000fe200078e10ff */
[----:B------:R-:W-:Y:S06]  /*0190*/  BRA.U !UP0, `(.L_x_1) ;  /* 0x0000000508fc7547 */ /* 0x000fec000b800000 */
[----:B------:R-:W0:Y:S01]  /*01a0*/  LDCU UR10, c[0x0][0x398] ;  /* 0x00007300ff0a77ac */ /* 0x000e220008000800 */
[--C-:B------:R-:W-:Y:S01]  /*01b0*/  IMAD R18, R3, UR7, R12.reuse ;  /* 0x0000000703127c24 */ /* 0x100fe2000f8e020c */
[----:B------:R-:W-:Y:S01]  /*01c0*/  MOV R21, RZ ;  /* 0x000000ff00157202 */ /* 0x000fe20000000f00 */
[----:B------:R-:W-:Y:S01]  /*01d0*/  IMAD R17, R0, UR7, R13 ;  /* 0x0000000700117c24 */ /* 0x000fe2000f8e020d */
[----:B------:R-:W-:Y:S01]  /*01e0*/  USHF.R.U32.HI UR4, URZ, 0x4, UR6 ;  /* 0x00000004ff047899 */ /* 0x000fe20008011606 */
[----:B------:R-:W-:Y:S01]  /*01f0*/  MOV R15, R13 ;  /* 0x0000000d000f7202 */ /* 0x000fe20000000f00 */
[----:B------:R-:W-:Y:S01]  /*0200*/  IMAD.MOV.U32 R14, RZ, RZ, R12 ;  /* 0x000000ffff0e7224 */ /* 0x000fe200078e000c */
[----:B------:R-:W-:Y:S01]  /*0210*/  IADD3 R18, PT, PT, R18, 0x10, RZ ;  /* 0x0000001012127810 */ /* 0x000fe20007ffe0ff */
[----:B------:R-:W-:Y:S01]  /*0220*/  ULOP3.LUT UR4, UR4, 0x7fffffe, URZ, 0xc0, !UPT ;  /* 0x07fffffe04047892 */ /* 0x000fe2000f8ec0ff */
[----:B------:R-:W-:Y:S01]  /*0230*/  IADD3 R17, PT, PT, R17, 0x10, RZ ;  /* 0x0000001011117810 */ /* 0x000fe20007ffe0ff */
[----:B------:R-:W1:Y:S01]  /*0240*/  LDCU UR11, c[0x0][0x39c] ;  /* 0x00007380ff0b77ac */ /* 0x000e620008000800 */
[----:B------:R-:W2:Y:S01]  /*0250*/  LDCU UR5, c[0x0][0x3a0] ;  /* 0x00007400ff0577ac */ /* 0x000ea20008000800 */
[----:B0-----:R-:W-:Y:S01]  /*0260*/  ISETP.GE.AND P1, PT, R0, UR10, PT ;  /* 0x0000000a00007c0c */ /* 0x001fe2000bf26270 */
[----:B------:R-:W-:-:S12]  /*0270*/  UIADD3 UR4, UPT, UPT, -UR4, URZ, URZ ;  /* 0x000000ff04047290 */ /* 0x000fd8000fffe1ff */
.L_x_2:
[----:B-1----:R-:W-:Y:S01]  /*0280*/  ISETP.GE.AND P0, PT, R3, UR11, PT ;  /* 0x0000000b03007c0c */ /* 0x002fe2000bf06270 */
[----:B--2---:R-:W-:Y:S01]  /*0290*/  UMOV UR7, UR5 ;  /* 0x0000000500077c82 */ /* 0x004fe20008000000 */
[----:B------:R-:W-:Y:S02]  /*02a0*/  CS2R R26, SRZ ;  /* 0x00000000001a7805 */ /* 0x000fe4000001ff00 */
[----:B------:R-:W-:Y:S02]  /*02b0*/  ISETP.GE.U32.OR P2, PT, R15, UR7, P1 ;  /* 0x000000070f007c0c */ /* 0x000fe40008f46470 */
[----:B------:R-:W-:-:S11]  /*02c0*/  ISETP.GE.U32.OR P3, PT, R14, UR7, P0 ;  /* 0x000000070e007c0c */ /* 0x000fd60008766470 */
[----:B------:R-:W0:Y:S01]  /*02d0*/  @!P2 LDC.64 R6, c[0x0][0x380] ;  /* 0x0000e000ff06ab82 */ /* 0x000e220000000a00 */
[----:B------:R-:W-:Y:S01]  /*02e0*/  @!P2 VIADD R9, R17, 0xfffffff0 ;  /* 0xfffffff01109a836 */ /* 0x000fe20000000000 */
[----:B------:R-:W-:-:S06]  /*02f0*/  @!P3 IADD3 R23, PT, PT, R18, -0x10, RZ ;  /* 0xfffffff01217b810 */ /* 0x000fcc0007ffe0ff */
[----:B------:R-:W1:Y:S01]  /*0300*/  @!P3 LDC.64 R4, c[0x0][0x388] ;  /* 0x0000e200ff04bb82 */ /* 0x000e620000000a00 */
[----:B0-----:R-:W-:-:S05]  /*0310*/  @!P2 IMAD.WIDE.U32 R6, R9, 0x4, R6 ;  /* 0x000000040906a825 */ /* 0x001fca00078e0006 */
[----:B------:R-:W2:Y:S01]  /*0320*/  @!P2 LDG.E R27, desc[UR8][R6.64] ;  /* 0x00000008061ba981 */ /* 0x000ea2000c1e1900 */
[----:B-1----:R-:W-:-:S05]  /*0330*/  @!P3 IMAD.WIDE.U32 R22, R23, 0x4, R4 ;  /* 0x000000041716b825 */ /* 0x002fca00078e0004 */
[----:B------:R-:W3:Y:S04]  /*0340*/  @!P3 LDG.E R26, desc[UR8][R22.64] ;  /* 0x00000008161ab981 */ /* 0x000ee8000c1e1900 */
[----:B--2---:R-:W-:Y:S04]  /*0350*/  STS [R20], R27 ;  /* 0x0000001b14007388 */ /* 0x004fe80000000800 */
[----:B---3--:R-:W-:Y:S01]  /*0360*/  STS [R19], R26 ;  /* 0x0000001a13007388 */ /* 0x008fe20000000800 */
[----:B------:R-:W-:Y:S06]  /*0370*/  BAR.SYNC.DEFER_BLOCKING 0x0 ;  /* 0x0000000000007b1d */ /* 0x000fec0000010000 */
[----:B------:R-:W-:Y:S04]  /*0380*/  LDS R28, [R16] ;  /* 0x00000000101c7984 */ /* 0x000fe80000000800 */
[----:B------:R-:W0:Y:S04]  /*0390*/  LDS.128 R8, [R2] ;  /* 0x0000000002087984 */ /* 0x000e280000000c00 */
[----:B------:R-:W1:Y:S04]  /*03a0*/  LDS R29, [R16+0x40] ;  /* 0x00004000101d7984 */ /* 0x000e680000000800 */
[----:B------:R-:W2:Y:S04]  /*03b0*/  LDS R26, [R16+0x80] ;  /* 0x00008000101a7984 */ /* 0x000ea80000000800 */
[----:B------:R-:W3:Y:S04]  /*03c0*/  LDS R24, [R16+0xc0] ;  /* 0x0000c00010187984 */ /* 0x000ee80000000800 */
[----:B------:R-:W-:Y:S04]  /*03d0*/  LDS R25, [R16+0x100] ;  /* 0x0001000010197984 */ /* 0x000fe80000000800 */
[----:B------:R-:W4:Y:S04]  /*03e0*/  LDS.128 R4, [R2+0x10] ;  /* 0x0000100002047984 */ /* 0x000f280000000c00 */
[----:B------:R-:W5:Y:S04]  /*03f0*/  LDS R22, [R16+0x140] ;  /* 0x0001400010167984 */ /* 0x000f680000000800 */
[----:B------:R-:W-:Y:S04]  /*0400*/  LDS R23, [R16+0x200] ;  /* 0x0002000010177984 */ /* 0x000fe80000000800 */
[----:B------:R-:W-:Y:S01]  /*0410*/  LDS R27, [R16+0x300] ;  /* 0x00030000101b7984 */ /* 0x000fe20000000800 */
[----:B0-----:R-:W-:-:S03]  /*0420*/  FFMA R8, R8, R28, R21 ;  /* 0x0000001c08087223 */ /* 0x001fc60000000015 */
[----:B------:R-:W0:Y:S01]  /*0430*/  LDS R21, [R16+0x180] ;  /* 0x0001800010157984 */ /* 0x000e220000000800 */
[----:B-1----:R-:W-:-:S04]  /*0440*/  FFMA R9, R29, R9, R8 ;  /* 0x000000091d097223 */ /* 0x002fc80000000008 */
[----:B--2---:R-:W-:Y:S02]  /*0450*/  FFMA R9, R26, R10, R9 ;  /* 0x0000000a1a097223 */ /* 0x004fe40000000009 */
[----:B------:R-:W-:Y:S02]  /*0460*/  LDS R26, [R16+0x3c0] ;  /* 0x0003c000101a7984 */ /* 0x000fe40000000800 */
[----:B---3--:R-:W-:Y:S02]  /*0470*/  FFMA R9, R24, R11, R9 ;  /* 0x0000000b18097223 */ /* 0x008fe40000000009 */
[----:B------:R-:W1:Y:S02]  /*0480*/  LDS R24, [R16+0x1c0] ;  /* 0x0001c00010187984 */ /* 0x000e640000000800 */
[----:B----4-:R-:W-:Y:S02]  /*0490*/  FFMA R25, R4, R25, R9 ;  /* 0x0000001904197223 */ /* 0x010fe40000000009 */
[----:B------:R-:W2:Y:S04]  /*04a0*/  LDS.128 R8, [R2+0x20] ;  /* 0x0000200002087984 */ /* 0x000ea80000000c00 */
[----:B------:R-:W3:Y:S01]  /*04b0*/  LDS R4, [R16+0x240] ;  /* 0x0002400010047984 */ /* 0x000ee20000000800 */
[----:B-----5:R-:W-:-:S03]  /*04c0*/  FFMA R22, R22, R5, R25 ;  /* 0x0000000516167223 */ /* 0x020fc60000000019 */
[----:B------:R-:W4:Y:S01]  /*04d0*/  LDS R5, [R16+0x280] ;  /* 0x0002800010057984 */ /* 0x000f220000000800 */
[----:B------:R-:W-:-:S04]  /*04e0*/  IADD3 R25, PT, PT, R15, 0x10, RZ ;  /* 0x000000100f197810 */ /* 0x000fc80007ffe0ff */
[----:B------:R-:W-:Y:S02]  /*04f0*/  ISETP.GE.U32.OR P2, PT, R25, UR7, P1 ;  /* 0x0000000719007c0c */ /* 0x000fe40008f46470 */
[----:B------:R-:W5:Y:S01]  /*0500*/  LDS R25, [R16+0x2c0] ;  /* 0x0002c00010197984 */ /* 0x000f620000000800 */
[----:B0-----:R-:W-:-:S10]  /*0510*/  FFMA R21, R21, R6, R22 ;  /* 0x0000000615157223 */ /* 0x001fd40000000016 */
[----:B------:R-:W0:Y:S01]  /*0520*/  @!P2 LDC.64 R28, c[0x0][0x380] ;  /* 0x0000e000ff1cab82 */ /* 0x000e220000000a00 */
[----:B-1----:R-:W-:Y:S02]  /*0530*/  FFMA R7, R24, R7, R21 ;  /* 0x0000000718077223 */ /* 0x002fe40000000015 */
[----:B------:R-:W-:Y:S04]  /*0540*/  LDS R24, [R16+0x340] ;  /* 0x0003400010187984 */ /* 0x000fe80000000800 */
[----:B------:R-:W-:Y:S01]  /*0550*/  LDS R21, [R16+0x380] ;  /* 0x0003800010157984 */ /* 0x000fe20000000800 */
[----:B--2---:R-:W-:-:S04]  /*0560*/  FFMA R7, R8, R23, R7 ;  /* 0x0000001708077223 */ /* 0x004fc80000000007 */
[----:B---3--:R-:W-:-:S04]  /*0570*/  FFMA R4, R4, R9, R7 ;  /* 0x0000000904047223 */ /* 0x008fc80000000007 */
[----:B----4-:R-:W-:Y:S02]  /*0580*/  FFMA R10, R5, R10, R4 ;  /* 0x0000000a050a7223 */ /* 0x010fe40000000004 */
[----:B------:R-:W1:Y:S01]  /*0590*/  LDS.128 R4, [R2+0x30] ;  /* 0x0000300002047984 */ /* 0x000e620000000c00 */
[----:B------:R-:W-:Y:S02]  /*05a0*/  IMAD.MOV.U32 R23, RZ, RZ, RZ ;  /* 0x000000ffff177224 */ /* 0x000fe400078e00ff */
[----:B0-----:R-:W-:Y:S01]  /*05b0*/  @!P2 IMAD.WIDE.U32 R28, R17, 0x4, R28 ;  /* 0x00000004111ca825 */ /* 0x001fe200078e001c */
[----:B------:R-:W-:Y:S06]  /*05c0*/  BAR.SYNC.DEFER_BLOCKING 0x0 ;  /* 0x0000000000007b1d */ /* 0x000fec0000010000 */
[----:B------:R-:W2:Y:S01]  /*05d0*/  @!P2 LDG.E R23, desc[UR8][R28.64] ;  /* 0x000000081c17a981 */ /* 0x000ea2000c1e1900 */
[----:B------:R-:W-:-:S04]  /*05e0*/  IADD3 R8, PT, PT, R14, 0x10, RZ ;  /* 0x000000100e087810 */ /* 0x000fc80007ffe0ff */
[----:B------:R-:W-:-:S13]  /*05f0*/  ISETP.GE.U32.OR P0, PT, R8, UR7, P0 ;  /* 0x0000000708007c0c */ /* 0x000fda0008706470 */
[----:B------:R-:W0:Y:S01]  /*0600*/  @!P0 LDC.64 R8, c[0x0][0x388] ;  /* 0x0000e200ff088b82 */ /* 0x000e220000000a00 */
[----:B--2---:R0:W-:Y:S02]  /*0610*/  STS [R20], R23 ;  /* 0x0000001714007388 */ /* 0x0041e40000000800 */
[----:B0-----:R-:W-:-:S04]  /*0620*/  @!P0 IMAD.WIDE.U32 R22, R18, 0x4, R8 ;  /* 0x0000000412168825 */ /* 0x001fc800078e0008 */
[----:B------:R-:W-:-:S06]  /*0630*/  HFMA2 R8, -RZ, RZ, 0, 0 ;  /* 0x00000000ff087431 */ /* 0x000fcc00000001ff */
[----:B------:R0:W2:Y:S01]  /*0640*/  @!P0 LDG.E R8, desc[UR8][R22.64] ;  /* 0x0000000816088981 */ /* 0x0000a2000c1e1900 */
[----:B-----5:R-:W-:-:S04]  /*0650*/  FFMA R11, R25, R11, R10 ;  /* 0x0000000b190b7223 */ /* 0x020fc8000000000a */
[----:B-1----:R-:W-:-:S04]  /*0660*/  FFMA R27, R4, R27, R11 ;  /* 0x0000001b041b7223 */ /* 0x002fc8000000000b */
[----:B------:R-:W-:-:S04]  /*0670*/  FFMA R24, R24, R5, R27 ;  /* 0x0000000518187223 */ /* 0x000fc8000000001b */
[----:B------:R-:W-:-:S04]  /*0680*/  FFMA R21, R21, R6, R24 ;  /* 0x0000000615157223 */ /* 0x000fc80000000018 */
[----:B0-----:R-:W-:Y:S01]  /*0690*/  FFMA R23, R26, R7, R21 ;  /* 0x000000071a177223 */ /* 0x001fe20000000015 */
[----:B------:R-:W-:-:S04]  /*06a0*/  UIADD3 UR4, UPT, UPT, UR4, 0x2, URZ ;  /* 0x0000000204047890 */ /* 0x000fc8000fffe0ff */
[----:B------:R-:W-:Y:S01]  /*06b0*/  UISETP.NE.AND UP0, UPT, UR4, URZ, UPT ;  /* 0x000000ff0400728c */ /* 0x000fe2000bf05270 */
[----:B------:R-:W-:Y:S01]  /*06c0*/  VIADD R14, R14, 0x20 ;  /* 0x000000200e0e7836 */ /* 0x000fe20000000000 */
[----:B------:R-:W-:Y:S01]  /*06d0*/  IADD3 R15, PT, PT, R15, 0x20, RZ ;  /* 0x000000200f0f7810 */ /* 0x000fe20007ffe0ff */
[----:B------:R-:W-:Y:S01]  /*06e0*/  VIADD R18, R18, 0x20 ;  /* 0x0000002012127836 */ /* 0x000fe20000000000 */
[----:B------:R-:W-:Y:S01]  /*06f0*/  IADD3 R17, PT, PT, R17, 0x20, RZ ;  /* 0x0000002011117810 */ /* 0x000fe20007ffe0ff */
[----:B--2---:R-:W-:Y:S01]  /*0700*/  STS [R19], R8 ;  /* 0x0000000813007388 */ /* 0x004fe20000000800 */
        /* <DEDUP_REMOVED lines=9> */
[----:B------:R-:W-:Y:S01]  /*07a0*/  LDS R26, [R16+0x1c0] ;  /* 0x0001c000101a7984 */ /* 0x000fe20000000800 */
[----:B0-----:R-:W-:-:S03]  /*07b0*/  FFMA R25, R8, R25, R23 ;  /* 0x0000001908197223 */ /* 0x001fc60000000017 */
[----:B------:R-:W0:Y:S01]  /*07c0*/  LDS R23, [R16+0x180] ;  /* 0x0001800010177984 */ /* 0x000e220000000800 */
[----:B-1----:R-:W-:-:S03]  /*07d0*/  FFMA R28, R28, R9, R25 ;  /* 0x000000091c1c7223 */ /* 0x002fc60000000019 */
[----:B------:R-:W-:Y:S01]  /*07e0*/  LDS R25, [R16+0x200] ;  /* 0x0002000010197984 */ /* 0x000fe20000000800 */
[----:B--2---:R-:W-:-:S03]  /*07f0*/  FFMA R27, R27, R10, R28 ;  /* 0x0000000a1b1b7223 */ /* 0x004fc6000000001c */
[----:B------:R-:W-:Y:S01]  /*0800*/  LDS R28, [R16+0x380] ;  /* 0x00038000101c7984 */ /* 0x000fe20000000800 */
[----:B---3--:R-:W-:-:S03]  /*0810*/  FFMA R27, R24, R11, R27 ;  /* 0x0000000b181b7223 */ /* 0x008fc6000000001b */
[----:B------:R-:W1:Y:S04]  /*0820*/  LDS.128 R8, [R2+0x20] ;  /* 0x0000200002087984 */ /* 0x000e680000000c00 */
[----:B------:R-:W2:Y:S01]  /*0830*/  LDS R24, [R16+0x240] ;  /* 0x0002400010187984 */ /* 0x000ea20000000800 */
[----:B----4-:R-:W-:-:S04]  /*0840*/  FFMA R21, R4, R21, R27 ;  /* 0x0000001504157223 */ /* 0x010fc8000000001b */
[----:B-----5:R-:W-:Y:S02]  /*0850*/  FFMA R22, R22, R5, R21 ;  /* 0x0000000516167223 */ /* 0x020fe40000000015 */
[----:B------:R-:W3:Y:S02]  /*0860*/  LDS R21, [R16+0x280] ;  /* 0x0002800010157984 */ /* 0x000ee40000000800 */
[----:B0-----:R-:W-:Y:S02]  /*0870*/  FFMA R23, R23, R6, R22 ;  /* 0x0000000617177223 */ /* 0x001fe40000000016 */
[----:B------:R-:W0:Y:S02]  /*0880*/  LDS R22, [R16+0x2c0] ;  /* 0x0002c00010167984 */ /* 0x000e240000000800 */
[----:B------:R-:W-:Y:S02]  /*0890*/  FFMA R27, R26, R7, R23 ;  /* 0x000000071a1b7223 */ /* 0x000fe40000000017 */
[----:B------:R-:W-:Y:S04]  /*08a0*/  LDS R23, [R16+0x300] ;  /* 0x0003000010177984 */ /* 0x000fe80000000800 */
[----:B------:R-:W4:Y:S01]  /*08b0*/  LDS.128 R4, [R2+0x30] ;  /* 0x0000300002047984 */ /* 0x000f220000000c00 */
[----:B-1----:R-:W-:-:S03]  /*08c0*/  FFMA R25, R8, R25, R27 ;  /* 0x0000001908197223 */ /* 0x002fc6000000001b */
[----:B------:R-:W1:Y:S01]  /*08d0*/  LDS R8, [R16+0x340] ;  /* 0x0003400010087984 */ /* 0x000e620000000800 */
[----:B--2---:R-:W-:-:S03]  /*08e0*/  FFMA R26, R24, R9, R25 ;  /* 0x00000009181a7223 */ /* 0x004fc60000000019 */
[----:B------:R-:W2:Y:S01]  /*08f0*/  LDS R24, [R16+0x3c0] ;  /* 0x0003c00010187984 */ /* 0x000ea20000000800 */
[----:B---3--:R-:W-:-:S04]  /*0900*/  FFMA R21, R21, R10, R26 ;  /* 0x0000000a15157223 */ /* 0x008fc8000000001a */
[----:B0-----:R-:W-:-:S04]  /*0910*/  FFMA R11, R22, R11, R21 ;  /* 0x0000000b160b7223 */ /* 0x001fc80000000015 */
[----:B----4-:R-:W-:-:S04]  /*0920*/  FFMA R11, R4, R23, R11 ;  /* 0x00000017040b7223 */ /* 0x010fc8000000000b */
[----:B-1----:R-:W-:-:S04]  /*0930*/  FFMA R5, R8, R5, R11 ;  /* 0x0000000508057223 */ /* 0x002fc8000000000b */
[----:B------:R-:W-:-:S04]  /*0940*/  FFMA R5, R28, R6, R5 ;  /* 0x000000061c057223 */ /* 0x000fc80000000005 */
[----:B--2---:R-:W-:Y:S01]  /*0950*/  FFMA R21, R24, R7, R5 ;  /* 0x0000000718157223 */ /* 0x004fe20000000005 */
[----:B------:R-:W-:Y:S06]  /*0960*/  BAR.SYNC.DEFER_BLOCKING 0x0 ;  /* 0x0000000000007b1d */ /* 0x000fec0000010000 */
[----:B------:R-:W-:Y:S05]  /*0970*/  BRA.U UP0, `(.L_x_2) ;  /* 0xfffffff900407547 */ /* 0x000fea000b83ffff */
[----:B------:R-:W-:-:S12]  /*0980*/  ULOP3.LUT UR4, UR6, 0x7fffffe0, URZ, 0xc0, !UPT ;  /* 0x7fffffe006047892 */ /* 0x000fd8000f8ec0ff */
.L_x_1:
[----:B------:R-:W-:-:S09]  /*0990*/  ULOP3.LUT UP0, URZ, UR6, 0x10, URZ, 0xc0, !UPT ;  /* 0x0000001006ff7892 */ /* 0x000fd2000f80c0ff */
[----:B------:R-:W-:Y:S05]  /*09a0*/  BRA.U !UP0, `(.L_x_0) ;  /* 0x0000000108e47547 */ /* 0x000fea000b800000 */
[----:B------:R-:W0:Y:S01]  /*09b0*/  LDCU UR5, c[0x0][0x398] ;  /* 0x00007300ff0577ac */ /* 0x000e220008000800 */
[----:B------:R-:W-:Y:S02]  /*09c0*/  IADD3 R7, PT, PT, R13, UR4, RZ ;  /* 0x000000040d077c10 */ /* 0x000fe4000fffe0ff */
[----:B------:R-:W-:Y:S02]  /*09d0*/  CS2R R14, SRZ ;  /* 0x00000000000e7805 */ /* 0x000fe4000001ff00 */
[----:B------:R-:W-:Y:S01]  /*09e0*/  IADD3 R12, PT, PT, R12, UR4, RZ ;  /* 0x000000040c0c7c10 */ /* 0x000fe2000fffe0ff */
[----:B------:R-:W1:Y:S01]  /*09f0*/  LDCU UR6, c[0x0][0x39c] ;  /* 0x00007380ff0677ac */ /* 0x000e620008000800 */
[----:B------:R-:W-:Y:S02]  /*0a00*/  ISETP.GE.U32.AND P0, PT, R7, UR7, PT ;  /* 0x0000000707007c0c */ /* 0x000fe4000bf06070 */
[----:B------:R-:W-:Y:S02]  /*0a10*/  ISETP.GE.U32.AND P1, PT, R12, UR7, PT ;  /* 0x000000070c007c0c */ /* 0x000fe4000bf26070 */
[----:B0-----:R-:W-:-:S02]  /*0a20*/  ISETP.GE.OR P0, PT, R0, UR5, P0 ;  /* 0x0000000500007c0c */ /* 0x001fc40008706670 */
[----:B-1----:R-:W-:-:S11]  /*0a30*/  ISETP.GE.OR P1, PT, R3, UR6, P1 ;  /* 0x0000000603007c0c */ /* 0x002fd60008f26670 */
[----:B------:R-:W0:Y:S01]  /*0a40*/  @!P0 LDC.64 R8, c[0x0][0x380] ;  /* 0x0000e000ff088b82 */ /* 0x000e220000000a00 */
[----:B------:R-:W-:Y:S02]  /*0a50*/  @!P0 IMAD R7, R0, UR7, R7 ;  /* 0x0000000700078c24 */ /* 0x000fe4000f8e0207 */
[----:B------:R-:W-:-:S05]  /*0a60*/  @!P1 IMAD R13, R3, UR7, R12 ;  /* 0x00000007030d9c24 */ /* 0x000fca000f8e020c */
        /* <DEDUP_REMOVED lines=16> */
[----:B------:R-:W5:Y:S04]  /*0b70*/  LDS R23, [R16+0x180] ;  /* 0x0001800010177984 */ /* 0x000f680000000800 */
[----:B------:R-:W5:Y:S04]  /*0b80*/  LDS R20, [R16+0x1c0] ;  /* 0x0001c00010147984 */ /* 0x000f680000000800 */
[----:B------:R-:W-:Y:S04]  /*0b90*/  LDS R19, [R16+0x200] ;  /* 0x0002000010137984 */ /* 0x000fe80000000800 */
[----:B------:R-:W5:Y:S01]  /*0ba0*/  LDS.128 R12, [R2+0x20] ;  /* 0x00002000020c7984 */ /* 0x000f620000000c00 */
[----:B0-----:R-:W-:-:S03]  /*0bb0*/  FFMA R4, R4, R22, R21 ;  /* 0x0000001604047223 */ /* 0x001fc60000000015 */
[----:B------:R-:W0:Y:S01]  /*0bc0*/  LDS R22, [R16+0x240] ;  /* 0x0002400010167984 */ /* 0x000e220000000800 */
[----:B-1----:R-:W-:-:S03]  /*0bd0*/  FFMA R4, R27, R5, R4 ;  /* 0x000000051b047223 */ /* 0x002fc60000000004 */
[----:B------:R-:W1:Y:S01]  /*0be0*/  LDS R21, [R16+0x280] ;  /* 0x0002800010157984 */ /* 0x000e620000000800 */
[----:B--2---:R-:W-:-:S03]  /*0bf0*/  FFMA R25, R25, R6, R4 ;  /* 0x0000000619197223 */ /* 0x004fc60000000004 */
[----:B------:R-:W2:Y:S01]  /*0c00*/  LDS R24, [R16+0x2c0] ;  /* 0x0002c00010187984 */ /* 0x000ea20000000800 */
[----:B---3--:R-:W-:-:S03]  /*0c10*/  FFMA R27, R26, R7, R25 ;  /* 0x000000071a1b7223 */ /* 0x008fc60000000019 */
[----:B------:R-:W-:Y:S04]  /*0c20*/  LDS R25, [R16+0x300] ;  /* 0x0003000010197984 */ /* 0x000fe80000000800 */
[----:B------:R-:W3:Y:S01]  /*0c30*/  LDS.128 R4, [R2+0x30] ;  /* 0x0000300002047984 */ /* 0x000ee20000000c00 */
[----:B----4-:R-:W-:-:S03]  /*0c40*/  FFMA R27, R8, R17, R27 ;  /* 0x00000011081b7223 */ /* 0x010fc6000000001b */
[----:B------:R-:W4:Y:S04]  /*0c50*/  LDS R26, [R16+0x340] ;  /* 0x00034000101a7984 */ /* 0x000f280000000800 */
[----:B------:R-:W4:Y:S01]  /*0c60*/  LDS R17, [R16+0x380] ;  /* 0x0003800010117984 */ /* 0x000f220000000800 */
[----:B-----5:R-:W-:-:S03]  /*0c70*/  FFMA R18, R18, R9, R27 ;  /* 0x0000000912127223 */ /* 0x020fc6000000001b */
[----:B------:R-:W5:Y:S01]  /*0c80*/  LDS R8, [R16+0x3c0] ;  /* 0x0003c00010087984 */ /* 0x000f620000000800 */
[----:B------:R-:W-:-:S04]  /*0c90*/  FFMA R23, R23, R10, R18 ;  /* 0x0000000a17177223 */ /* 0x000fc80000000012 */
[----:B------:R-:W-:-:S04]  /*0ca0*/  FFMA R11, R20, R11, R23 ;  /* 0x0000000b140b7223 */ /* 0x000fc80000000017 */
[----:B------:R-:W-:-:S04]  /*0cb0*/  FFMA R11, R12, R19, R11 ;  /* 0x000000130c0b7223 */ /* 0x000fc8000000000b */
[----:B0-----:R-:W-:-:S04]  /*0cc0*/  FFMA R22, R22, R13, R11 ;  /* 0x0000000d16167223 */ /* 0x001fc8000000000b */
[----:B-1----:R-:W-:-:S04]  /*0cd0*/  FFMA R21, R21, R14, R22 ;  /* 0x0000000e15157223 */ /* 0x002fc80000000016 */
[----:B--2---:R-:W-:-:S04]  /*0ce0*/  FFMA R15, R24, R15, R21 ;  /* 0x0000000f180f7223 */ /* 0x004fc80000000015 */
[----:B---3--:R-:W-:-:S04]  /*0cf0*/  FFMA R15, R4, R25, R15 ;  /* 0x00000019040f7223 */ /* 0x008fc8000000000f */
[----:B----4-:R-:W-:-:S04]  /*0d00*/  FFMA R26, R26, R5, R15 ;  /* 0x000000051a1a7223 */ /* 0x010fc8000000000f */
[----:B------:R-:W-:-:S04]  /*0d10*/  FFMA R17, R17, R6, R26 ;  /* 0x0000000611117223 */ /* 0x000fc8000000001a */
[----:B-----5:R-:W-:Y:S01]  /*0d20*/  FFMA R21, R8, R7, R17 ;  /* 0x0000000708157223 */ /* 0x020fe20000000011 */
[----:B------:R-:W-:Y:S06]  /*0d30*/  BAR.SYNC.DEFER_BLOCKING 0x0 ;  /* 0x0000000000007b1d */ /* 0x000fec0000010000 */
.L_x_0:
[----:B------:R-:W0:Y:S02]  /*0d40*/  LDCU.64 UR4, c[0x0][0x398] ;  /* 0x00007300ff0477ac */ /* 0x000e240008000a00 */
[----:B0-----:R-:W-:-:S04]  /*0d50*/  ISETP.GE.AND P0, PT, R3, UR5, PT ;  /* 0x0000000503007c0c */ /* 0x001fc8000bf06270 */
[----:B------:R-:W-:-:S13]  /*0d60*/  ISETP.GE.OR P0, PT, R0, UR4, P0 ;  /* 0x0000000400007c0c */ /* 0x000fda0008706670 */
[----:B------:R-:W-:Y:S05]  /*0d70*/  @P0 EXIT ;  /* 0x000000000000094d */ /* 0x000fea0003800000 */
[----:B------:R-:W-:-:S04]  /*0d80*/  I2FP.F32.S32 R2, UR7 ;  /* 0x0000000700027c45 */ /* 0x000fc80008201400 */
[----:B------:R0:W1:Y:S01]  /*0d90*/  MUFU.RSQ R5, R2 ;  /* 0x0000000200057308 */ /* 0x0000620000001400 */
[----:B------:R-:W-:-:S05]  /*0da0*/  VIADD R4, R2, 0xf3000000 ;  /* 0xf300000002047836 */ /* 0x000fca0000000000 */
[----:B------:R-:W-:-:S13]  /*0db0*/  ISETP.GT.U32.AND P0, PT, R4, 0x727fffff, PT ;  /* 0x727fffff0400780c */ /* 0x000fda0003f04070 */
[----:B01----:R-:W-:Y:S05]  /*0dc0*/  @!P0 BRA `(.L_x_3) ;  /* 0x0000000000108947 */ /* 0x003fea0003800000 */
[----:B------:R-:W-:-:S07]  /*0dd0*/  MOV R6, 0xdf0 ;  /* 0x00000df000067802 */ /* 0x000fce0000000f00 */
[----:B------:R-:W-:Y:S05]  /*0de0*/  CALL.REL.NOINC `($__internal_0_$__cuda_sm20_sqrt_rn_f32_slowpath) ;  /* 0x0000000000687944 */ /* 0x000fea0003c00000 */
[----:B------:R-:W-:Y:S01]  /*0df0*/  MOV R4, R2 ;  /* 0x0000000200047202 */ /* 0x000fe20000000f00 */
[----:B------:R-:W-:Y:S06]  /*0e00*/  BRA `(.L_x_4) ;  /* 0x0000000000107947 */ /* 0x000fec0003800000 */
.L_x_3:
[----:B------:R-:W-:Y:S01]  /*0e10*/  FMUL.FTZ R7, R2, R5 ;  /* 0x0000000502077220 */ /* 0x000fe20000410000 */
[----:B------:R-:W-:-:S03]  /*0e20*/  FMUL.FTZ R4, R5, 0.5 ;  /* 0x3f00000005047820 */ /* 0x000fc60000410000 */
[----:B------:R-:W-:-:S04]  /*0e30*/  FFMA R2, -R7, R7, R2 ;  /* 0x0000000707027223 */ /* 0x000fc80000000102 */
[----:B------:R-:W-:-:S07]  /*0e40*/  FFMA R4, R2, R4, R7 ;  /* 0x0000000402047223 */ /* 0x000fce0000000007 */
.L_x_4:
[----:B------:R-:W0:Y:S01]  /*0e50*/  MUFU.RCP R5, R4 ;  /* 0x0000000400057308 */ /* 0x000e220000001000 */
[----:B------:R-:W-:Y:S07]  /*0e60*/  BSSY.RECONVERGENT B0, `(.L_x_5) ;  /* 0x000000c000007945 */ /* 0x000fee0003800200 */
[----:B------:R-:W1:Y:S01]  /*0e70*/  FCHK P0, R21, R4 ;  /* 0x0000000415007302 */ /* 0x000e620000000000 */
[----:B0-----:R-:W-:-:S04]  /*0e80*/  FFMA R2, R5, -R4, 1 ;  /* 0x3f80000005027423 */ /* 0x001fc80000000804 */
[----:B------:R-:W-:-:S04]  /*0e90*/  FFMA R2, R5, R2, R5 ;  /* 0x0000000205027223 */ /* 0x000fc80000000005 */
[----:B------:R-:W-:-:S04]  /*0ea0*/  FFMA R6, R2, R21, RZ ;  /* 0x0000001502067223 */ /* 0x000fc800000000ff */
[----:B------:R-:W-:-:S04]  /*0eb0*/  FFMA R5, R6, -R4, R21 ;  /* 0x8000000406057223 */ /* 0x000fc80000000015 */
[----:B------:R-:W-:Y:S01]  /*0ec0*/  FFMA R7, R2, R5, R6 ;  /* 0x0000000502077223 */ /* 0x000fe20000000006 */
[----:B-1----:R-:W-:Y:S06]  /*0ed0*/  @!P0 BRA `(.L_x_6) ;  /* 0x0000000000108947 */ /* 0x002fec0003800000 */
[----:B------:R-:W-:Y:S02]  /*0ee0*/  MOV R2, R4 ;  /* 0x0000000400027202 */ /* 0x000fe40000000f00 */
[----:B------:R-:W-:-:S07]  /*0ef0*/  MOV R4, 0xf10 ;  /* 0x00000f1000047802 */ /* 0x000fce0000000f00 */
[----:B------:R-:W-:Y:S05]  /*0f00*/  CALL.REL.NOINC `($__internal_1_$__cuda_sm3x_div_rn_noftz_f32_slowpath) ;  /* 0x0000000000807944 */ /* 0x000fea0003c00000 */
[----:B------:R-:W-:-:S07]  /*0f10*/  IMAD.MOV.U32 R7, RZ, RZ, R2 ;  /* 0x000000ffff077224 */ /* 0x000fce00078e0002 */
.L_x_6:
[----:B------:R-:W-:Y:S05]  /*0f20*/  BSYNC.RECONVERGENT B0 ;  /* 0x0000000000007941 */ /* 0x000fea0003800200 */
.L_x_5:
[----:B------:R-:W0:Y:S01]  /*0f30*/  LDC.64 R4, c[0x0][0x390] ;  /* 0x0000e400ff047b82 */ /* 0x000e220000000a00 */
[----:B------:R-:W1:Y:S02]  /*0f40*/  LDCU UR4, c[0x0][0x39c] ;  /* 0x00007380ff0477ac */ /* 0x000e640008000800 */
[----:B-1----:R-:W-:-:S04]  /*0f50*/  IMAD R3, R0, UR4, R3 ;  /* 0x0000000400037c24 */ /* 0x002fc8000f8e0203 */
[----:B0-----:R-:W-:-:S05]  /*0f60*/  IMAD.WIDE R2, R3, 0x4, R4 ;  /* 0x0000000403027825 */ /* 0x001fca00078e0204 */
[----:B------:R-:W-:Y:S01]  /*0f70*/  STG.E desc[UR8][R2.64], R7 ;  /* 0x0000000702007986 */ /* 0x000fe2000c101908 */
[----:B------:R-:W-:Y:S05]  /*0f80*/  EXIT ;  /* 0x000000000000794d */ /* 0x000fea0003800000 */
        .weak           $__internal_0_$__cuda_sm20_sqrt_rn_f32_slowpath
        .type           $__internal_0_$__cuda_sm20_sqrt_rn_f32_slowpath,@function
        .size           $__internal_0_$__cuda_sm20_sqrt_rn_f32_slowpath,($__internal_1_$__cuda_sm3x_div_rn_noftz_f32_slowpath - $__internal_0_$__cuda_sm20_sqrt_rn_f32_slowpath)
$__internal_0_$__cuda_sm20_sqrt_rn_f32_slowpath:
[----:B------:R-:W-:-:S13]  /*0f90*/  LOP3.LUT P0, RZ, R2, 0x7fffffff, RZ, 0xc0, !PT ;  /* 0x7fffffff02ff7812 */ /* 0x000fda000780c0ff */
[----:B------:R-:W-:Y:S01]  /*0fa0*/  @!P0 MOV R4, R2 ;  /* 0x0000000200048202 */ /* 0x000fe20000000f00 */
[----:B------:R-:W-:Y:S06]  /*0fb0*/  @!P0 BRA `(.L_x_7) ;  /* 0x0000000000448947 */ /* 0x000fec0003800000 */
[----:B------:R-:W-:-:S13]  /*0fc0*/  FSETP.GEU.FTZ.AND P0, PT, R2, RZ, PT ;  /* 0x000000ff0200720b */ /* 0x000fda0003f1e000 */
[----:B------:R-:W-:Y:S01]  /*0fd0*/  @!P0 MOV R4, 0x7fffffff ;  /* 0x7fffffff00048802 */ /* 0x000fe20000000f00 */
[----:B------:R-:W-:Y:S06]  /*0fe0*/  @!P0 BRA `(.L_x_7) ;  /* 0x0000000000388947 */ /* 0x000fec0003800000 */
[----:B------:R-:W-:-:S13]  /*0ff0*/  FSETP.GTU.FTZ.AND P0, PT, |R2|, +INF , PT ;  /* 0x7f8000000200780b */ /* 0x000fda0003f1c200 */
[----:B------:R-:W-:Y:S01]  /*1000*/  @P0 FADD.FTZ R4, R2, 1 ;  /* 0x3f80000002040421 */ /* 0x000fe20000010000 */
[----:B------:R-:W-:Y:S06]  /*1010*/  @P0 BRA `(.L_x_7) ;  /* 0x00000000002c0947 */ /* 0x000fec0003800000 */
[----:B------:R-:W-:-:S13]  /*1020*/  FSETP.NEU.FTZ.AND P0, PT, |R2|, +INF , PT ;  /* 0x7f8000000200780b */ /* 0x000fda0003f1d200 */
[----:B------:R-:W-:Y:S01]  /*1030*/  @!P0 IMAD.MOV.U32 R4, RZ, RZ, R2 ;  /* 0x000000ffff048224 */ /* 0x000fe200078e0002 */
[----:B------:R-:W-:Y:S06]  /*1040*/  @!P0 BRA `(.L_x_7) ;  /* 0x0000000000208947 */ /* 0x000fec0003800000 */
[----:B------:R-:W-:-:S04]  /*1050*/  FFMA R2, R2, 1.84467440737095516160e+19, RZ ;  /* 0x5f80000002027823 */ /* 0x000fc800000000ff */
[----:B------:R-:W0:Y:S02]  /*1060*/  MUFU.RSQ R5, R2 ;  /* 0x0000000200057308 */ /* 0x000e240000001400 */
[----:B0-----:R-:W-:Y:S01]  /*1070*/  FMUL.FTZ R7, R2, R5 ;  /* 0x0000000502077220 */ /* 0x001fe20000410000 */
[----:B------:R-:W-:-:S03]  /*1080*/  FMUL.FTZ R5, R5, 0.5 ;  /* 0x3f00000005057820 */ /* 0x000fc60000410000 */
[----:B------:R-:W-:-:S04]  /*1090*/  FADD.FTZ R4, -R7, -RZ ;  /* 0x800000ff07047221 */ /* 0x000fc80000010100 */
[----:B------:R-:W-:-:S04]  /*10a0*/  FFMA R4, R7, R4, R2 ;  /* 0x0000000407047223 */ /* 0x000fc80000000002 */
[----:B------:R-:W-:-:S04]  /*10b0*/  FFMA R4, R4, R5, R7 ;  /* 0x0000000504047223 */ /* 0x000fc80000000007 */
[----:B------:R-:W-:-:S07]  /*10c0*/  FMUL.FTZ R4, R4, 2.3283064365386962891e-10 ;  /* 0x2f80000004047820 */ /* 0x000fce0000410000 */
.L_x_7:
[----:B------:R-:W-:Y:S01]  /*10d0*/  HFMA2 R5, -RZ, RZ, 0, 0 ;  /* 0x00000000ff057431 */ /* 0x000fe200000001ff */
[----:B------:R-:W-:Y:S02]  /*10e0*/  MOV R2, R4 ;  /* 0x0000000400027202 */ /* 0x000fe40000000f00 */
[----:B------:R-:W-:-:S04]  /*10f0*/  MOV R4, R6 ;  /* 0x0000000600047202 */ /* 0x000fc80000000f00 */
[----:B------:R-:W-:Y:S05]  /*1100*/  RET.REL.NODEC R4 `(_Z25scaled_dot_product_kernelPKfS0_Pfiii) ;  /* 0xffffffec04bc7950 */ /* 0x000fea0003c3ffff */
        .weak           $__internal_1_$__cuda_sm3x_div_rn_noftz_f32_slowpath
        .type           $__internal_1_$__cuda_sm3x_div_rn_noftz_f32_slowpath,@function
        .size           $__internal_1_$__cuda_sm3x_div_rn_noftz_f32_slowpath,(.L_x_21 - $__internal_1_$__cuda_sm3x_div_rn_noftz_f32_slowpath)
$__internal_1_$__cuda_sm3x_div_rn_noftz_f32_slowpath:
[----:B------:R-:W-:Y:S01]  /*1110*/  SHF.R.U32.HI R6, RZ, 0x17, R2 ;  /* 0x00000017ff067819 */ /* 0x000fe20000011602 */
[----:B------:R-:W-:Y:S01]  /*1120*/  BSSY.RECONVERGENT B1, `(.L_x_8) ;  /* 0x0000062000017945 */ /* 0x000fe20003800200 */
[----:B------:R-:W-:Y:S02]  /*1130*/  SHF.R.U32.HI R5, RZ, 0x17, R21 ;  /* 0x00000017ff057819 */ /* 0x000fe40000011615 */
[----:B------:R-:W-:Y:S02]  /*1140*/  LOP3.LUT R13, R6, 0xff, RZ, 0xc0, !PT ;  /* 0x000000ff060d7812 */ /* 0x000fe400078ec0ff */
[----:B------:R-:W-:-:S03]  /*1150*/  LOP3.LUT R6, R5, 0xff, RZ, 0xc0, !PT ;  /* 0x000000ff05067812 */ /* 0x000fc600078ec0ff */
[----:B------:R-:W-:Y:S01]  /*1160*/  VIADD R8, R13, 0xffffffff ;  /* 0xffffffff0d087836 */ /* 0x000fe20000000000 */
[----:B------:R-:W-:-:S04]  /*1170*/  IADD3 R7, PT, PT, R6, -0x1, RZ ;  /* 0xffffffff06077810 */ /* 0x000fc80007ffe0ff */
[----:B------:R-:W-:-:S04]  /*1180*/  ISETP.GT.U32.AND P0, PT, R8, 0xfd, PT ;  /* 0x000000fd0800780c */ /* 0x000fc80003f04070 */
[----:B------:R-:W-:-:S13]  /*1190*/  ISETP.GT.U32.OR P0, PT, R7, 0xfd, P0 ;  /* 0x000000fd0700780c */ /* 0x000fda0000704470 */
[----:B------:R-:W-:Y:S01]  /*11a0*/  @!P0 MOV R5, RZ ;  /* 0x000000ff00058202 */ /* 0x000fe20000000f00 */
[----:B------:R-:W-:Y:S06]  /*11b0*/  @!P0 BRA `(.L_x_9) ;  /* 0x00000000005c8947 */ /* 0x000fec0003800000 */
[----:B------:R-:W-:Y:S02]  /*11c0*/  FSETP.GTU.FTZ.AND P0, PT, |R21|, +INF , PT ;  /* 0x7f8000001500780b */ /* 0x000fe40003f1c200 */
[----:B------:R-:W-:-:S04]  /*11d0*/  FSETP.GTU.FTZ.AND P1, PT, |R2|, +INF , PT ;  /* 0x7f8000000200780b */ /* 0x000fc80003f3c200 */
[----:B------:R-:W-:-:S13]  /*11e0*/  PLOP3.LUT P0, PT, P0, P1, PT, 0xf8, 0x8f ;  /* 0x00000000008f781c */ /* 0x000fda0000703f70 */
[----:B------:R-:W-:Y:S05]  /*11f0*/  @P0 BRA `(.L_x_10) ;  /* 0x00000004004c0947 */ /* 0x000fea0003800000 */
[----:B------:R-:W-:-:S13]  /*1200*/  LOP3.LUT P0, RZ, R2, 0x7fffffff, R21, 0xc8, !PT ;  /* 0x7fffffff02ff7812 */ /* 0x000fda000780c815 */
[----:B------:R-:W-:Y:S05]  /*1210*/  @!P0 BRA `(.L_x_11) ;  /* 0x00000004003c8947 */ /* 0x000fea0003800000 */
[C---:B------:R-:W-:Y:S02]  /*1220*/  FSETP.NEU.FTZ.AND P1, PT, |R21|.reuse, +INF , PT ;  /* 0x7f8000001500780b */ /* 0x040fe40003f3d200 */
[----:B------:R-:W-:Y:S02]  /*1230*/  FSETP.NEU.FTZ.AND P2, PT, |R2|, +INF , PT ;  /* 0x7f8000000200780b */ /* 0x000fe40003f5d200 */
[----:B------:R-:W-:-:S11]  /*1240*/  FSETP.NEU.FTZ.AND P0, PT, |R21|, +INF , PT ;  /* 0x7f8000001500780b */ /* 0x000fd60003f1d200 */
[----:B------:R-:W-:Y:S05]  /*1250*/  @!P2 BRA !P1, `(.L_x_11) ;  /* 0x00000004002ca947 */ /* 0x000fea0004800000 */
[----:B------:R-:W-:-:S04]  /*1260*/  LOP3.LUT P1, RZ, R21, 0x7fffffff, RZ, 0xc0, !PT ;  /* 0x7fffffff15ff7812 */ /* 0x000fc8000782c0ff */
[----:B------:R-:W-:-:S13]  /*1270*/  PLOP3.LUT P1, PT, P2, P1, PT, 0x2f, 0xf2 ;  /* 0x0000000000f2781c */ /* 0x000fda0001722577 */
[----:B------:R-:W-:Y:S05]  /*1280*/  @P1 BRA `(.L_x_12) ;  /* 0x0000000400181947 */ /* 0x000fea0003800000 */
[----:B------:R-:W-:-:S04]  /*1290*/  LOP3.LUT P1, RZ, R2, 0x7fffffff, RZ, 0xc0, !PT ;  /* 0x7fffffff02ff7812 */ /* 0x000fc8000782c0ff */
[----:B------:R-:W-:-:S13]  /*12a0*/  PLOP3.LUT P0, PT, P0, P1, PT, 0x2f, 0xf2 ;  /* 0x0000000000f2781c */ /* 0x000fda0000702577 */
[----:B------:R-:W-:Y:S05]  /*12b0*/  @P0 BRA `(.L_x_13) ;  /* 0x0000000400000947 */ /* 0x000fea0003800000 */
[----:B------:R-:W-:Y:S02]  /*12c0*/  ISETP.GE.AND P0, PT, R7, RZ, PT ;  /* 0x000000ff0700720c */ /* 0x000fe40003f06270 */
[----:B------:R-:W-:-:S11]  /*12d0*/  ISETP.GE.AND P1, PT, R8, RZ, PT ;  /* 0x000000ff0800720c */ /* 0x000fd60003f26270 */
[----:B------:R-:W-:Y:S01]  /*12e0*/  @P0 MOV R5, RZ ;  /* 0x000000ff00050202 */ /* 0x000fe20000000f00 */
[----:B------:R-:W-:Y:S02]  /*12f0*/  @!P0 IMAD.MOV.U32 R5, RZ, RZ, -0x40 ;  /* 0xffffffc0ff058424 */ /* 0x000fe400078e00ff */
[----:B------:R-:W-:Y:S01]  /*1300*/  @!P0 FFMA R21, R21, 1.84467440737095516160e+19, RZ ;  /* 0x5f80000015158823 */ /* 0x000fe200000000ff */
[----:B------:R-:W-:Y:S02]  /*1310*/  @!P1 FFMA R2, R2, 1.84467440737095516160e+19, RZ ;  /* 0x5f80000002029823 */ /* 0x000fe400000000ff */
[----:B------:R-:W-:-:S07]  /*1320*/  @!P1 IADD3 R5, PT, PT, R5, 0x40, RZ ;  /* 0x0000004005059810 */ /* 0x000fce0007ffe0ff */
.L_x_9:
[----:B------:R-:W-:Y:S01]  /*1330*/  LEA R7, R13, 0xc0800000, 0x17 ;  /* 0xc08000000d077811 */ /* 0x000fe200078eb8ff */
[----:B------:R-:W-:Y:S01]  /*1340*/  BSSY.RECONVERGENT B2, `(.L_x_14) ;  /* 0x0000036000027945 */ /* 0x000fe20003800200 */
[----:B------:R-:W-:Y:S02]  /*1350*/  IADD3 R6, PT, PT, R6, -0x7f, RZ ;  /* 0xffffff8106067810 */ /* 0x000fe40007ffe0ff */
[----:B------:R-:W-:-:S03]  /*1360*/  IADD3 R7, PT, PT, -R7, R2, RZ ;  /* 0x0000000207077210 */ /* 0x000fc60007ffe1ff */
[----:B------:R-:W-:Y:S01]  /*1370*/  IMAD R2, R6, -0x800000, R21 ;  /* 0xff80000006027824 */ /* 0x000fe200078e0215 */
[----:B------:R-:W0:Y:S01]  /*1380*/  MUFU.RCP R8, R7 ;  /* 0x0000000700087308 */ /* 0x000e220000001000 */
[----:B------:R-:W-:-:S04]  /*1390*/  FADD.FTZ R9, -R7, -RZ ;  /* 0x800000ff07097221 */ /* 0x000fc80000010100 */
[----:B0-----:R-:W-:-:S04]  /*13a0*/  FFMA R11, R8, R9, 1 ;  /* 0x3f800000080b7423 */ /* 0x001fc80000000009 */
[----:B------:R-:W-:-:S04]  /*13b0*/  FFMA R15, R8, R11, R8 ;  /* 0x0000000b080f7223 */ /* 0x000fc80000000008 */
[----:B------:R-:W-:-:S04]  /*13c0*/  FFMA R8, R2, R15, RZ ;  /* 0x0000000f02087223 */ /* 0x000fc800000000ff */
[----:B------:R-:W-:-:S04]  /*13d0*/  FFMA R11, R9, R8, R2 ;  /* 0x00000008090b7223 */ /* 0x000fc80000000002 */
[----:B------:R-:W-:Y:S01]  /*13e0*/  FFMA R10, R15, R11, R8 ;  /* 0x0000000b0f0a7223 */ /* 0x000fe20000000008 */
[----:B------:R-:W-:-:S03]  /*13f0*/  IADD3 R8, PT, PT, R6, 0x7f, -R13 ;  /* 0x0000007f06087810 */ /* 0x000fc60007ffe80d */
[----:B------:R-:W-:Y:S02]  /*1400*/  FFMA R9, R9, R10, R2 ;  /* 0x0000000a09097223 */ /* 0x000fe40000000002 */
[----:B------:R-:W-:Y:S02]  /*1410*/  IMAD.IADD R5, R8, 0x1, R5 ;  /* 0x0000000108057824 */ /* 0x000fe400078e0205 */
[----:B------:R-:W-:-:S05]  /*1420*/  FFMA R2, R15, R9, R10 ;  /* 0x000000090f027223 */ /* 0x000fca000000000a */
[----:B------:R-:W-:-:S04]  /*1430*/  SHF.R.U32.HI R6, RZ, 0x17, R2 ;  /* 0x00000017ff067819 */ /* 0x000fc80000011602 */
[----:B------:R-:W-:-:S04]  /*1440*/  LOP3.LUT R6, R6, 0xff, RZ, 0xc0, !PT ;  /* 0x000000ff06067812 */ /* 0x000fc800078ec0ff */
[----:B------:R-:W-:-:S04]  /*1450*/  IADD3 R11, PT, PT, R6, R5, RZ ;  /* 0x00000005060b7210 */ /* 0x000fc80007ffe0ff */
[----:B------:R-:W-:-:S04]  /*1460*/  IADD3 R6, PT, PT, R11, -0x1, RZ ;  /* 0xffffffff0b067810 */ /* 0x000fc80007ffe0ff */
[----:B------:R-:W-:-:S13]  /*1470*/  ISETP.GE.U32.AND P0, PT, R6, 0xfe, PT ;  /* 0x000000fe0600780c */ /* 0x000fda0003f06070 */
[----:B------:R-:W-:Y:S05]  /*1480*/  @!P0 BRA `(.L_x_15) ;  /* 0x0000000000808947 */ /* 0x000fea0003800000 */
[----:B------:R-:W-:-:S13]  /*1490*/  ISETP.GT.AND P0, PT, R11, 0xfe, PT ;  /* 0x000000fe0b00780c */ /* 0x000fda0003f04270 */
[----:B------:R-:W-:Y:S05]  /*14a0*/  @P0 BRA `(.L_x_16) ;  /* 0x00000000006c0947 */ /* 0x000fea0003800000 */
[----:B------:R-:W-:-:S13]  /*14b0*/  ISETP.GE.AND P0, PT, R11, 0x1, PT ;  /* 0x000000010b00780c */ /* 0x000fda0003f06270 */
[----:B------:R-:W-:Y:S05]  /*14c0*/  @P0 BRA `(.L_x_17) ;  /* 0x0000000000740947 */ /* 0x000fea0003800000 */
[----:B------:R-:W-:Y:S02]  /*14d0*/  ISETP.GE.AND P0, PT, R11, -0x18, PT ;  /* 0xffffffe80b00780c */ /* 0x000fe40003f06270 */
[----:B------:R-:W-:-:S11]  /*14e0*/  LOP3.LUT R2, R2, 0x80000000, RZ, 0xc0, !PT ;  /* 0x8000000002027812 */ /* 0x000fd600078ec0ff */
[----:B------:R-:W-:Y:S05]  /*14f0*/  @!P0 BRA `(.L_x_17) ;  /* 0x0000000000688947 */ /* 0x000fea0003800000 */
[-CC-:B------:R-:W-:Y:S01]  /*1500*/  FFMA.RZ R5, R15, R9.reuse, R10.reuse ;  /* 0x000000090f057223 */ /* 0x180fe2000000c00a */
[----:B------:R-:W-:Y:S01]  /*1510*/  IADD3 R8, PT, PT, R11, 0x20, RZ ;  /* 0x000000200b087810 */ /* 0x000fe20007ffe0ff */
[-CC-:B------:R-:W-:Y:S01]  /*1520*/  FFMA.RM R6, R15, R9.reuse, R10.reuse ;  /* 0x000000090f067223 */ /* 0x180fe2000000400a */
[----:B------:R-:W-:Y:S02]  /*1530*/  ISETP.NE.AND P2, PT, R11, RZ, PT ;  /* 0x000000ff0b00720c */ /* 0x000fe40003f45270 */
[----:B------:R-:W-:Y:S01]  /*1540*/  LOP3.LUT R7, R5, 0x7fffff, RZ, 0xc0, !PT ;  /* 0x007fffff05077812 */ /* 0x000fe200078ec0ff */
[----:B------:R-:W-:Y:S01]  /*1550*/  FFMA.RP R5, R15, R9, R10 ;  /* 0x000000090f057223 */ /* 0x000fe2000000800a */
[----:B------:R-:W-:Y:S01]  /*1560*/  IMAD.MOV R9, RZ, RZ, -R11 ;  /* 0x000000ffff097224 */ /* 0x000fe200078e0a0b */
[----:B------:R-:W-:Y:S02]  /*1570*/  ISETP.NE.AND P1, PT, R11, RZ, PT ;  /* 0x000000ff0b00720c */ /* 0x000fe40003f25270 */
[----:B------:R-:W-:-:S02]  /*1580*/  LOP3.LUT R7, R7, 0x800000, RZ, 0xfc, !PT ;  /* 0x0080000007077812 */ /* 0x000fc400078efcff */
[----:B------:R-:W-:Y:S02]  /*1590*/  FSETP.NEU.FTZ.AND P0, PT, R5, R6, PT ;  /* 0x000000060500720b */ /* 0x000fe40003f1d000 */
[----:B------:R-:W-:Y:S02]  /*15a0*/  SHF.L.U32 R8, R7, R8, RZ ;  /* 0x0000000807087219 */ /* 0x000fe400000006ff */
[----:B------:R-:W-:Y:S02]  /*15b0*/  SEL R6, R9, RZ, P2 ;  /* 0x000000ff09067207 */ /* 0x000fe40001000000 */
[----:B------:R-:W-:Y:S02]  /*15c0*/  ISETP.NE.AND P1, PT, R8, RZ, P1 ;  /* 0x000000ff0800720c */ /* 0x000fe40000f25270 */
[----:B------:R-:W-:Y:S02]  /*15d0*/  SHF.R.U32.HI R6, RZ, R6, R7 ;  /* 0x00000006ff067219 */ /* 0x000fe40000011607 */
[----:B------:R-:W-:-:S02]  /*15e0*/  PLOP3.LUT P0, PT, P0, P1, PT, 0xf8, 0x8f ;  /* 0x00000000008f781c */ /* 0x000fc40000703f70 */
[----:B------:R-:W-:Y:S02]  /*15f0*/  SHF.R.U32.HI R8, RZ, 0x1, R6 ;  /* 0x00000001ff087819 */ /* 0x000fe40000011606 */
[----:B------:R-:W-:-:S04]  /*1600*/  SEL R5, RZ, 0x1, !P0 ;  /* 0x00000001ff057807 */ /* 0x000fc80004000000 */
[----:B------:R-:W-:-:S04]  /*1610*/  LOP3.LUT R5, R5, 0x1, R8, 0xf8, !PT ;  /* 0x0000000105057812 */ /* 0x000fc800078ef808 */
[----:B------:R-:W-:-:S04]  /*1620*/  LOP3.LUT R5, R5, R6, RZ, 0xc0, !PT ;  /* 0x0000000605057212 */ /* 0x000fc800078ec0ff */
[----:B------:R-:W-:-:S04]  /*1630*/  IADD3 R5, PT, PT, R8, R5, RZ ;  /* 0x0000000508057210 */ /* 0x000fc80007ffe0ff */
[----:B------:R-:W-:Y:S01]  /*1640*/  LOP3.LUT R2, R5, R2, RZ, 0xfc, !PT ;  /* 0x0000000205027212 */ /* 0x000fe200078efcff */
[----:B------:R-:W-:Y:S06]  /*1650*/  BRA `(.L_x_17) ;  /* 0x0000000000107947 */ /* 0x000fec0003800000 */
.L_x_16:
[----:B------:R-:W-:-:S04]  /*1660*/  LOP3.LUT R2, R2, 0x80000000, RZ, 0xc0, !PT ;  /* 0x8000000002027812 */ /* 0x000fc800078ec0ff */
[----:B------:R-:W-:Y:S01]  /*1670*/  LOP3.LUT R2, R2, 0x7f800000, RZ, 0xfc, !PT ;  /* 0x7f80000002027812 */ /* 0x000fe200078efcff */
[----:B------:R-:W-:Y:S06]  /*1680*/  BRA `(.L_x_17) ;  /* 0x0000000000047947 */ /* 0x000fec0003800000 */
.L_x_15:
[----:B------:R-:W-:-:S07]  /*1690*/  LEA R2, R5, R2, 0x17 ;  /* 0x0000000205027211 */ /* 0x000fce00078eb8ff */
.L_x_17:
[----:B------:R-:W-:Y:S05]  /*16a0*/  BSYNC.RECONVERGENT B2 ;  /* 0x0000000000027941 */ /* 0x000fea0003800200 */
.L_x_14:
[----:B------:R-:W-:Y:S05]  /*16b0*/  BRA `(.L_x_18) ;  /* 0x0000000000207947 */ /* 0x000fea0003800000 */
.L_x_13:
[----:B------:R-:W-:-:S04]  /*16c0*/  LOP3.LUT R2, R2, 0x80000000, R21, 0x48, !PT ;  /* 0x8000000002027812 */ /* 0x000fc800078e4815 */
[----:B------:R-:W-:Y:S01]  /*16d0*/  LOP3.LUT R2, R2, 0x7f800000, RZ, 0xfc, !PT ;  /* 0x7f80000002027812 */ /* 0x000fe200078efcff */
[----:B------:R-:W-:Y:S06]  /*16e0*/  BRA `(.L_x_18) ;  /* 0x0000000000147947 */ /* 0x000fec0003800000 */
.L_x_12:
[----:B------:R-:W-:Y:S01]  /*16f0*/  LOP3.LUT R2, R2, 0x80000000, R21, 0x48, !PT ;  /* 0x8000000002027812 */ /* 0x000fe200078e4815 */
[----:B------:R-:W-:Y:S06]  /*1700*/  BRA `(.L_x_18) ;  /* 0x00000000000c7947 */ /* 0x000fec0003800000 */
.L_x_11:
[----:B------:R-:W0:Y:S01]  /*1710*/  MUFU.RSQ R2, -QNAN ;  /* 0xffc0000000027908 */ /* 0x000e220000001400 */
[----:B------:R-:W-:Y:S05]  /*1720*/  BRA `(.L_x_18) ;  /* 0x0000000000047947 */ /* 0x000fea0003800000 */
.L_x_10:
[----:B------:R-:W-:-:S07]  /*1730*/  FADD.FTZ R2, R21, R2 ;  /* 0x0000000215027221 */ /* 0x000fce0000010000 */
.L_x_18:
[----:B------:R-:W-:Y:S05]  /*1740*/  BSYNC.RECONVERGENT B1 ;  /* 0x0000000000017941 */ /* 0x000fea0003800200 */
.L_x_8:
[----:B------:R-:W-:-:S04]  /*1750*/  HFMA2 R5, -RZ, RZ, 0, 0 ;  /* 0x00000000ff057431 */ /* 0x000fc800000001ff */
[----:B0-----:R-:W-:Y:S05]  /*1760*/  RET.REL.NODEC R4 `(_Z25scaled_dot_product_kernelPKfS0_Pfiii) ;  /* 0xffffffe804247950 */ /* 0x001fea0003c3ffff */
.L_x_19:
[----:B------:R-:W-:-:S00]  /*1770*/  BRA `(.L_x_19) ;  /* 0xfffffffc00fc7947 */ /* 0x000fc0000383ffff */
[----:B------:R-:W-:-:S00]  /*1780*/  NOP ;  /* 0x0000000000007918 */ /* 0x000fc00000000000 */
[----:B------:R-:W-:-:S00]  /*1790*/  NOP ;  /* 0x0000000000007918 */ /* 0x000fc00000000000 */
[----:B------:R-:W-:-:S00]  /*17a0*/  NOP ;  /* 0x0000000000007918 */ /* 0x000fc00000000000 */
[----:B------:R-:W-:-:S00]  /*17b0*/  NOP ;  /* 0x0000000000007918 */ /* 0x000fc00000000000 */
[----:B------:R-:W-:-:S00]  /*17c0*/  NOP ;  /* 0x0000000000007918 */ /* 0x000fc00000000000 */
[----:B------:R-:W-:-:S00]  /*17d0*/  NOP ;  /* 0x0000000000007918 */ /* 0x000fc00000000000 */
[----:B------:R-:W-:-:S00]  /*17e0*/  NOP ;  /* 0x0000000000007918 */ /* 0x000fc00000000000 */
[----:B------:R-:W-:-:S00]  /*17f0*/  NOP ;  /* 0x0000000000007918 */ /* 0x000fc00000000000 */
.L_x_21:


//--------------------- .nv.shared._Z25scaled_dot_product_kernelPKfS0_Pfiii --------------------------
	.section	.nv.shared._Z25scaled_dot_product_kernelPKfS0_Pfiii,"aw",@nobits
	.sectionflags	@""
	.align	4
.nv.shared._Z25scaled_dot_product_kernelPKfS0_Pfiii:
	.zero		3072


//--------------------- .nv.shared.reserved.0     --------------------------
	.section	.nv.shared.reserved.0,"aw",@nobits
	.weak		__nv_reservedSMEM_offset_0_alias
	.size		__nv_reservedSMEM_offset_0_alias, 0, 64
	.other		__nv_reservedSMEM_offset_0_alias,@"STO_CUDA_RESERVED_SHARED STV_DEFAULT"
__nv_reservedSMEM_offset_0_alias:
	.zero		0
	.zero		64


//--------------------- .nv.constant0._Z25scaled_dot_product_kernelPKfS0_Pfiii --------------------------
	.section	.nv.constant0._Z25scaled_dot_product_kernelPKfS0_Pfiii,"a",@progbits
	.sectionflags	@""
	.align	4
.nv.constant0._Z25scaled_dot_product_kernelPKfS0_Pfiii:
	.zero		932


//--------------------- SYMBOLS --------------------------

	.type		.nv.reservedSmem.offset0,@object
	.size		.nv.reservedSmem.offset0,0x4
	.type		.nv.reservedSmem.cap,@object
	.size		.nv.reservedSmem.cap,0x4
